//
// Generated by NVIDIA NVVM Compiler
//
// Compiler Build ID: CL-36424714
// Cuda compilation tools, release 13.0, V13.0.88
// Based on NVVM 20.0.0
//

.version 9.0
.target sm_100
.address_size 64

	// .globl	_Z4add1PiS_S_i

.visible .entry _Z4add1PiS_S_i(
	.param .u64 .ptr .align 1 _Z4add1PiS_S_i_param_0,
	.param .u64 .ptr .align 1 _Z4add1PiS_S_i_param_1,
	.param .u64 .ptr .align 1 _Z4add1PiS_S_i_param_2,
	.param .u32 _Z4add1PiS_S_i_param_3
)
{
	.reg .pred 	%p<10>;
	.reg .b32 	%r<115>;
	.reg .b64 	%rd<56>;

	ld.param.u64 	%rd22, [_Z4add1PiS_S_i_param_0];
	ld.param.u64 	%rd23, [_Z4add1PiS_S_i_param_1];
	ld.param.u64 	%rd24, [_Z4add1PiS_S_i_param_2];
	ld.param.u32 	%r17, [_Z4add1PiS_S_i_param_3];
	cvta.to.global.u64 	%rd1, %rd24;
	cvta.to.global.u64 	%rd2, %rd23;
	cvta.to.global.u64 	%rd3, %rd22;
	setp.lt.s32 	%p1, %r17, 1;
	@%p1 bra 	$L__BB0_13;
	mov.u32 	%r19, %tid.x;
	mul.lo.s32 	%r1, %r17, %r19;
	and.b32  	%r2, %r17, 15;
	setp.lt.u32 	%p2, %r17, 16;
	mov.b32 	%r112, 0;
	@%p2 bra 	$L__BB0_4;
	and.b32  	%r112, %r17, 2147483632;
	neg.s32 	%r110, %r112;
	mul.wide.u32 	%rd25, %r1, 4;
	add.s64 	%rd26, %rd25, 32;
	add.s64 	%rd52, %rd1, %rd26;
	add.s64 	%rd51, %rd2, %rd26;
	add.s64 	%rd50, %rd3, %rd26;
$L__BB0_3:
	.pragma "nounroll";
	ld.global.u32 	%r20, [%rd50+-32];
	ld.global.u32 	%r21, [%rd51+-32];
	add.s32 	%r22, %r21, %r20;
	st.global.u32 	[%rd52+-32], %r22;
	ld.global.u32 	%r23, [%rd50+-28];
	ld.global.u32 	%r24, [%rd51+-28];
	add.s32 	%r25, %r24, %r23;
	st.global.u32 	[%rd52+-28], %r25;
	ld.global.u32 	%r26, [%rd50+-24];
	ld.global.u32 	%r27, [%rd51+-24];
	add.s32 	%r28, %r27, %r26;
	st.global.u32 	[%rd52+-24], %r28;
	ld.global.u32 	%r29, [%rd50+-20];
	ld.global.u32 	%r30, [%rd51+-20];
	add.s32 	%r31, %r30, %r29;
	st.global.u32 	[%rd52+-20], %r31;
	ld.global.u32 	%r32, [%rd50+-16];
	ld.global.u32 	%r33, [%rd51+-16];
	add.s32 	%r34, %r33, %r32;
	st.global.u32 	[%rd52+-16], %r34;
	ld.global.u32 	%r35, [%rd50+-12];
	ld.global.u32 	%r36, [%rd51+-12];
	add.s32 	%r37, %r36, %r35;
	st.global.u32 	[%rd52+-12], %r37;
	ld.global.u32 	%r38, [%rd50+-8];
	ld.global.u32 	%r39, [%rd51+-8];
	add.s32 	%r40, %r39, %r38;
	st.global.u32 	[%rd52+-8], %r40;
	ld.global.u32 	%r41, [%rd50+-4];
	ld.global.u32 	%r42, [%rd51+-4];
	add.s32 	%r43, %r42, %r41;
	st.global.u32 	[%rd52+-4], %r43;
	ld.global.u32 	%r44, [%rd50];
	ld.global.u32 	%r45, [%rd51];
	add.s32 	%r46, %r45, %r44;
	st.global.u32 	[%rd52], %r46;
	ld.global.u32 	%r47, [%rd50+4];
	ld.global.u32 	%r48, [%rd51+4];
	add.s32 	%r49, %r48, %r47;
	st.global.u32 	[%rd52+4], %r49;
	ld.global.u32 	%r50, [%rd50+8];
	ld.global.u32 	%r51, [%rd51+8];
	add.s32 	%r52, %r51, %r50;
	st.global.u32 	[%rd52+8], %r52;
	ld.global.u32 	%r53, [%rd50+12];
	ld.global.u32 	%r54, [%rd51+12];
	add.s32 	%r55, %r54, %r53;
	st.global.u32 	[%rd52+12], %r55;
	ld.global.u32 	%r56, [%rd50+16];
	ld.global.u32 	%r57, [%rd51+16];
	add.s32 	%r58, %r57, %r56;
	st.global.u32 	[%rd52+16], %r58;
	ld.global.u32 	%r59, [%rd50+20];
	ld.global.u32 	%r60, [%rd51+20];
	add.s32 	%r61, %r60, %r59;
	st.global.u32 	[%rd52+20], %r61;
	ld.global.u32 	%r62, [%rd50+24];
	ld.global.u32 	%r63, [%rd51+24];
	add.s32 	%r64, %r63, %r62;
	st.global.u32 	[%rd52+24], %r64;
	ld.global.u32 	%r65, [%rd50+28];
	ld.global.u32 	%r66, [%rd51+28];
	add.s32 	%r67, %r66, %r65;
	st.global.u32 	[%rd52+28], %r67;
	add.s32 	%r110, %r110, 16;
	add.s64 	%rd52, %rd52, 64;
	add.s64 	%rd51, %rd51, 64;
	add.s64 	%rd50, %rd50, 64;
	setp.ne.s32 	%p3, %r110, 0;
	@%p3 bra 	$L__BB0_3;
$L__BB0_4:
	setp.eq.s32 	%p4, %r2, 0;
	@%p4 bra 	$L__BB0_13;
	and.b32  	%r8, %r17, 7;
	setp.lt.u32 	%p5, %r2, 8;
	@%p5 bra 	$L__BB0_7;
	add.s32 	%r68, %r112, %r1;
	mul.wide.u32 	%rd27, %r68, 4;
	add.s64 	%rd28, %rd3, %rd27;
	ld.global.u32 	%r69, [%rd28];
	add.s64 	%rd29, %rd2, %rd27;
	ld.global.u32 	%r70, [%rd29];
	add.s32 	%r71, %r70, %r69;
	add.s64 	%rd30, %rd1, %rd27;
	st.global.u32 	[%rd30], %r71;
	cvt.u64.u32 	%rd31, %r1;
	cvt.u64.u32 	%rd32, %r112;
	add.s64 	%rd33, %rd32, %rd31;
	shl.b64 	%rd34, %rd33, 2;
	add.s64 	%rd35, %rd3, %rd34;
	ld.global.u32 	%r72, [%rd35+4];
	add.s64 	%rd36, %rd2, %rd34;
	ld.global.u32 	%r73, [%rd36+4];
	add.s32 	%r74, %r73, %r72;
	add.s64 	%rd37, %rd1, %rd34;
	st.global.u32 	[%rd37+4], %r74;
	ld.global.u32 	%r75, [%rd35+8];
	ld.global.u32 	%r76, [%rd36+8];
	add.s32 	%r77, %r76, %r75;
	st.global.u32 	[%rd37+8], %r77;
	ld.global.u32 	%r78, [%rd35+12];
	ld.global.u32 	%r79, [%rd36+12];
	add.s32 	%r80, %r79, %r78;
	st.global.u32 	[%rd37+12], %r80;
	ld.global.u32 	%r81, [%rd35+16];
	ld.global.u32 	%r82, [%rd36+16];
	add.s32 	%r83, %r82, %r81;
	st.global.u32 	[%rd37+16], %r83;
	ld.global.u32 	%r84, [%rd35+20];
	ld.global.u32 	%r85, [%rd36+20];
	add.s32 	%r86, %r85, %r84;
	st.global.u32 	[%rd37+20], %r86;
	ld.global.u32 	%r87, [%rd35+24];
	ld.global.u32 	%r88, [%rd36+24];
	add.s32 	%r89, %r88, %r87;
	st.global.u32 	[%rd37+24], %r89;
	ld.global.u32 	%r90, [%rd35+28];
	ld.global.u32 	%r91, [%rd36+28];
	add.s32 	%r92, %r91, %r90;
	st.global.u32 	[%rd37+28], %r92;
	add.s32 	%r112, %r112, 8;
$L__BB0_7:
	setp.eq.s32 	%p6, %r8, 0;
	@%p6 bra 	$L__BB0_13;
	and.b32  	%r11, %r17, 3;
	setp.lt.u32 	%p7, %r8, 4;
	@%p7 bra 	$L__BB0_10;
	add.s32 	%r93, %r112, %r1;
	mul.wide.u32 	%rd38, %r93, 4;
	add.s64 	%rd39, %rd3, %rd38;
	ld.global.u32 	%r94, [%rd39];
	add.s64 	%rd40, %rd2, %rd38;
	ld.global.u32 	%r95, [%rd40];
	add.s32 	%r96, %r95, %r94;
	add.s64 	%rd41, %rd1, %rd38;
	st.global.u32 	[%rd41], %r96;
	cvt.u64.u32 	%rd42, %r1;
	cvt.u64.u32 	%rd43, %r112;
	add.s64 	%rd44, %rd43, %rd42;
	shl.b64 	%rd45, %rd44, 2;
	add.s64 	%rd46, %rd3, %rd45;
	ld.global.u32 	%r97, [%rd46+4];
	add.s64 	%rd47, %rd2, %rd45;
	ld.global.u32 	%r98, [%rd47+4];
	add.s32 	%r99, %r98, %r97;
	add.s64 	%rd48, %rd1, %rd45;
	st.global.u32 	[%rd48+4], %r99;
	ld.global.u32 	%r100, [%rd46+8];
	ld.global.u32 	%r101, [%rd47+8];
	add.s32 	%r102, %r101, %r100;
	st.global.u32 	[%rd48+8], %r102;
	ld.global.u32 	%r103, [%rd46+12];
	ld.global.u32 	%r104, [%rd47+12];
	add.s32 	%r105, %r104, %r103;
	st.global.u32 	[%rd48+12], %r105;
	add.s32 	%r112, %r112, 4;
$L__BB0_10:
	setp.eq.s32 	%p8, %r11, 0;
	@%p8 bra 	$L__BB0_13;
	add.s32 	%r106, %r112, %r1;
	mul.wide.u32 	%rd49, %r106, 4;
	add.s64 	%rd55, %rd1, %rd49;
	add.s64 	%rd54, %rd2, %rd49;
	add.s64 	%rd53, %rd3, %rd49;
	neg.s32 	%r114, %r11;
$L__BB0_12:
	.pragma "nounroll";
	ld.global.u32 	%r107, [%rd53];
	ld.global.u32 	%r108, [%rd54];
	add.s32 	%r109, %r108, %r107;
	st.global.u32 	[%rd55], %r109;
	add.s64 	%rd55, %rd55, 4;
	add.s64 	%rd54, %rd54, 4;
	add.s64 	%rd53, %rd53, 4;
	add.s32 	%r114, %r114, 1;
	setp.ne.s32 	%p9, %r114, 0;
	@%p9 bra 	$L__BB0_12;
$L__BB0_13:
	ret;

}
	// .globl	_Z4add2PiS_S_i
.visible .entry _Z4add2PiS_S_i(
	.param .u64 .ptr .align 1 _Z4add2PiS_S_i_param_0,
	.param .u64 .ptr .align 1 _Z4add2PiS_S_i_param_1,
	.param .u64 .ptr .align 1 _Z4add2PiS_S_i_param_2,
	.param .u32 _Z4add2PiS_S_i_param_3
)
{
	.reg .pred 	%p<10>;
	.reg .b32 	%r<115>;
	.reg .b64 	%rd<56>;

	ld.param.u64 	%rd22, [_Z4add2PiS_S_i_param_0];
	ld.param.u64 	%rd23, [_Z4add2PiS_S_i_param_1];
	ld.param.u64 	%rd24, [_Z4add2PiS_S_i_param_2];
	ld.param.u32 	%r17, [_Z4add2PiS_S_i_param_3];
	cvta.to.global.u64 	%rd1, %rd24;
	cvta.to.global.u64 	%rd2, %rd23;
	cvta.to.global.u64 	%rd3, %rd22;
	setp.lt.s32 	%p1, %r17, 1;
	@%p1 bra 	$L__BB1_13;
	mov.u32 	%r19, %tid.x;
	mul.lo.s32 	%r1, %r17, %r19;
	and.b32  	%r2, %r17, 15;
	setp.lt.u32 	%p2, %r17, 16;
	mov.b32 	%r112, 0;
	@%p2 bra 	$L__BB1_4;
	and.b32  	%r112, %r17, 2147483632;
	neg.s32 	%r110, %r112;
	mul.wide.u32 	%rd25, %r1, 4;
	add.s64 	%rd26, %rd25, 32;
	add.s64 	%rd52, %rd1, %rd26;
	add.s64 	%rd51, %rd2, %rd26;
	add.s64 	%rd50, %rd3, %rd26;
$L__BB1_3:
	.pragma "nounroll";
	ld.global.u32 	%r20, [%rd50+-32];
	ld.global.u32 	%r21, [%rd51+-32];
	add.s32 	%r22, %r21, %r20;
	st.global.u32 	[%rd52+-32], %r22;
	ld.global.u32 	%r23, [%rd50+-28];
	ld.global.u32 	%r24, [%rd51+-28];
	add.s32 	%r25, %r24, %r23;
	st.global.u32 	[%rd52+-28], %r25;
	ld.global.u32 	%r26, [%rd50+-24];
	ld.global.u32 	%r27, [%rd51+-24];
	add.s32 	%r28, %r27, %r26;
	st.global.u32 	[%rd52+-24], %r28;
	ld.global.u32 	%r29, [%rd50+-20];
	ld.global.u32 	%r30, [%rd51+-20];
	add.s32 	%r31, %r30, %r29;
	st.global.u32 	[%rd52+-20], %r31;
	ld.global.u32 	%r32, [%rd50+-16];
	ld.global.u32 	%r33, [%rd51+-16];
	add.s32 	%r34, %r33, %r32;
	st.global.u32 	[%rd52+-16], %r34;
	ld.global.u32 	%r35, [%rd50+-12];
	ld.global.u32 	%r36, [%rd51+-12];
	add.s32 	%r37, %r36, %r35;
	st.global.u32 	[%rd52+-12], %r37;
	ld.global.u32 	%r38, [%rd50+-8];
	ld.global.u32 	%r39, [%rd51+-8];
	add.s32 	%r40, %r39, %r38;
	st.global.u32 	[%rd52+-8], %r40;
	ld.global.u32 	%r41, [%rd50+-4];
	ld.global.u32 	%r42, [%rd51+-4];
	add.s32 	%r43, %r42, %r41;
	st.global.u32 	[%rd52+-4], %r43;
	ld.global.u32 	%r44, [%rd50];
	ld.global.u32 	%r45, [%rd51];
	add.s32 	%r46, %r45, %r44;
	st.global.u32 	[%rd52], %r46;
	ld.global.u32 	%r47, [%rd50+4];
	ld.global.u32 	%r48, [%rd51+4];
	add.s32 	%r49, %r48, %r47;
	st.global.u32 	[%rd52+4], %r49;
	ld.global.u32 	%r50, [%rd50+8];
	ld.global.u32 	%r51, [%rd51+8];
	add.s32 	%r52, %r51, %r50;
	st.global.u32 	[%rd52+8], %r52;
	ld.global.u32 	%r53, [%rd50+12];
	ld.global.u32 	%r54, [%rd51+12];
	add.s32 	%r55, %r54, %r53;
	st.global.u32 	[%rd52+12], %r55;
	ld.global.u32 	%r56, [%rd50+16];
	ld.global.u32 	%r57, [%rd51+16];
	add.s32 	%r58, %r57, %r56;
	st.global.u32 	[%rd52+16], %r58;
	ld.global.u32 	%r59, [%rd50+20];
	ld.global.u32 	%r60, [%rd51+20];
	add.s32 	%r61, %r60, %r59;
	st.global.u32 	[%rd52+20], %r61;
	ld.global.u32 	%r62, [%rd50+24];
	ld.global.u32 	%r63, [%rd51+24];
	add.s32 	%r64, %r63, %r62;
	st.global.u32 	[%rd52+24], %r64;
	ld.global.u32 	%r65, [%rd50+28];
	ld.global.u32 	%r66, [%rd51+28];
	add.s32 	%r67, %r66, %r65;
	st.global.u32 	[%rd52+28], %r67;
	add.s32 	%r110, %r110, 16;
	add.s64 	%rd52, %rd52, 64;
	add.s64 	%rd51, %rd51, 64;
	add.s64 	%rd50, %rd50, 64;
	setp.ne.s32 	%p3, %r110, 0;
	@%p3 bra 	$L__BB1_3;
$L__BB1_4:
	setp.eq.s32 	%p4, %r2, 0;
	@%p4 bra 	$L__BB1_13;
	and.b32  	%r8, %r17, 7;
	setp.lt.u32 	%p5, %r2, 8;
	@%p5 bra 	$L__BB1_7;
	add.s32 	%r68, %r112, %r1;
	mul.wide.u32 	%rd27, %r68, 4;
	add.s64 	%rd28, %rd3, %rd27;
	ld.global.u32 	%r69, [%rd28];
	add.s64 	%rd29, %rd2, %rd27;
	ld.global.u32 	%r70, [%rd29];
	add.s32 	%r71, %r70, %r69;
	add.s64 	%rd30, %rd1, %rd27;
	st.global.u32 	[%rd30], %r71;
	cvt.u64.u32 	%rd31, %r1;
	cvt.u64.u32 	%rd32, %r112;
	add.s64 	%rd33, %rd32, %rd31;
	shl.b64 	%rd34, %rd33, 2;
	add.s64 	%rd35, %rd3, %rd34;
	ld.global.u32 	%r72, [%rd35+4];
	add.s64 	%rd36, %rd2, %rd34;
	ld.global.u32 	%r73, [%rd36+4];
	add.s32 	%r74, %r73, %r72;
	add.s64 	%rd37, %rd1, %rd34;
	st.global.u32 	[%rd37+4], %r74;
	ld.global.u32 	%r75, [%rd35+8];
	ld.global.u32 	%r76, [%rd36+8];
	add.s32 	%r77, %r76, %r75;
	st.global.u32 	[%rd37+8], %r77;
	ld.global.u32 	%r78, [%rd35+12];
	ld.global.u32 	%r79, [%rd36+12];
	add.s32 	%r80, %r79, %r78;
	st.global.u32 	[%rd37+12], %r80;
	ld.global.u32 	%r81, [%rd35+16];
	ld.global.u32 	%r82, [%rd36+16];
	add.s32 	%r83, %r82, %r81;
	st.global.u32 	[%rd37+16], %r83;
	ld.global.u32 	%r84, [%rd35+20];
	ld.global.u32 	%r85, [%rd36+20];
	add.s32 	%r86, %r85, %r84;
	st.global.u32 	[%rd37+20], %r86;
	ld.global.u32 	%r87, [%rd35+24];
	ld.global.u32 	%r88, [%rd36+24];
	add.s32 	%r89, %r88, %r87;
	st.global.u32 	[%rd37+24], %r89;
	ld.global.u32 	%r90, [%rd35+28];
	ld.global.u32 	%r91, [%rd36+28];
	add.s32 	%r92, %r91, %r90;
	st.global.u32 	[%rd37+28], %r92;
	add.s32 	%r112, %r112, 8;
$L__BB1_7:
	setp.eq.s32 	%p6, %r8, 0;
	@%p6 bra 	$L__BB1_13;
	and.b32  	%r11, %r17, 3;
	setp.lt.u32 	%p7, %r8, 4;
	@%p7 bra 	$L__BB1_10;
	add.s32 	%r93, %r112, %r1;
	mul.wide.u32 	%rd38, %r93, 4;
	add.s64 	%rd39, %rd3, %rd38;
	ld.global.u32 	%r94, [%rd39];
	add.s64 	%rd40, %rd2, %rd38;
	ld.global.u32 	%r95, [%rd40];
	add.s32 	%r96, %r95, %r94;
	add.s64 	%rd41, %rd1, %rd38;
	st.global.u32 	[%rd41], %r96;
	cvt.u64.u32 	%rd42, %r1;
	cvt.u64.u32 	%rd43, %r112;
	add.s64 	%rd44, %rd43, %rd42;
	shl.b64 	%rd45, %rd44, 2;
	add.s64 	%rd46, %rd3, %rd45;
	ld.global.u32 	%r97, [%rd46+4];
	add.s64 	%rd47, %rd2, %rd45;
	ld.global.u32 	%r98, [%rd47+4];
	add.s32 	%r99, %r98, %r97;
	add.s64 	%rd48, %rd1, %rd45;
	st.global.u32 	[%rd48+4], %r99;
	ld.global.u32 	%r100, [%rd46+8];
	ld.global.u32 	%r101, [%rd47+8];
	add.s32 	%r102, %r101, %r100;
	st.global.u32 	[%rd48+8], %r102;
	ld.global.u32 	%r103, [%rd46+12];
	ld.global.u32 	%r104, [%rd47+12];
	add.s32 	%r105, %r104, %r103;
	st.global.u32 	[%rd48+12], %r105;
	add.s32 	%r112, %r112, 4;
$L__BB1_10:
	setp.eq.s32 	%p8, %r11, 0;
	@%p8 bra 	$L__BB1_13;
	add.s32 	%r106, %r112, %r1;
	mul.wide.u32 	%rd49, %r106, 4;
	add.s64 	%rd55, %rd1, %rd49;
	add.s64 	%rd54, %rd2, %rd49;
	add.s64 	%rd53, %rd3, %rd49;
	neg.s32 	%r114, %r11;
$L__BB1_12:
	.pragma "nounroll";
	ld.global.u32 	%r107, [%rd53];
	ld.global.u32 	%r108, [%rd54];
	add.s32 	%r109, %r108, %r107;
	st.global.u32 	[%rd55], %r109;
	add.s64 	%rd55, %rd55, 4;
	add.s64 	%rd54, %rd54, 4;
	add.s64 	%rd53, %rd53, 4;
	add.s32 	%r114, %r114, 1;
	setp.ne.s32 	%p9, %r114, 0;
	@%p9 bra 	$L__BB1_12;
$L__BB1_13:
	ret;

}
	// .globl	_Z4add3PiS_S_
.visible .entry _Z4add3PiS_S_(
	.param .u64 .ptr .align 1 _Z4add3PiS_S__param_0,
	.param .u64 .ptr .align 1 _Z4add3PiS_S__param_1,
	.param .u64 .ptr .align 1 _Z4add3PiS_S__param_2
)
{
	.reg .b32 	%r<8>;
	.reg .b64 	%rd<11>;

	ld.param.u64 	%rd1, [_Z4add3PiS_S__param_0];
	ld.param.u64 	%rd2, [_Z4add3PiS_S__param_1];
	ld.param.u64 	%rd3, [_Z4add3PiS_S__param_2];
	cvta.to.global.u64 	%rd4, %rd3;
	cvta.to.global.u64 	%rd5, %rd2;
	cvta.to.global.u64 	%rd6, %rd1;
	mov.u32 	%r1, %tid.x;
	mov.u32 	%r2, %ctaid.x;
	mov.u32 	%r3, %ntid.x;
	mad.lo.s32 	%r4, %r2, %r3, %r1;
	mul.wide.u32 	%rd7, %r4, 4;
	add.s64 	%rd8, %rd6, %rd7;
	ld.global.u32 	%r5, [%rd8];
	add.s64 	%rd9, %rd5, %rd7;
	ld.global.u32 	%r6, [%rd9];
	add.s32 	%r7, %r6, %r5;
	add.s64 	%rd10, %rd4, %rd7;
	st.global.u32 	[%rd10], %r7;
	ret;

}


// ===== COMPILED SASS (sm_100) =====

	.target	sm_100

	.elftype	@"ET_EXEC"


//--------------------- .note.nv.tkinfo           --------------------------
	.section	.note.nv.tkinfo,"",@"SHT_NOTE"
	.sectionflags	@"SHF_NOTE_NV_TKINFO"
	.tkinfo
        /*0018*/ 	.word	0x00000002
        /*0030*/ 	.string	""
        /*0030*/ 	.string	"ptxas"
        /*0030*/ 	.string	"Cuda compilation tools, release 13.0, V13.0.88"
        /*0030*/ 	.string	"Build cuda_13.0.r13.0/compiler.36424714_0"
        /*0030*/ 	.string	"-arch sm_100 -m 64 "



//--------------------- .note.nv.cuinfo           --------------------------
	.section	.note.nv.cuinfo,"",@"SHT_NOTE"
	.sectionflags	@"SHF_NOTE_NV_CUINFO"
        /*0018*/ 	.short	0x0002
        /*001a*/ 	.short	0x0064
        /*001c*/ 	.short	0x0082
	.zero		2


//--------------------- .nv.info                  --------------------------
	.section	.nv.info,"",@"SHT_CUDA_INFO"
	.align	4


	//----- nvinfo : EIATTR_REGCOUNT
	.align		4
        /*0000*/ 	.byte	0x04, 0x2f
        /*0002*/ 	.short	(.L_1 - .L_0)
	.align		4
.L_0:
        /*0004*/ 	.word	index@(_Z4add1PiS_S_i)
        /*0008*/ 	.word	0x00000014


	//----- nvinfo : EIATTR_FRAME_SIZE
	.align		4
.L_1:
        /*000c*/ 	.byte	0x04, 0x11
        /*000e*/ 	.short	(.L_3 - .L_2)
	.align		4
.L_2:
        /*0010*/ 	.word	index@(_Z4add1PiS_S_i)
        /*0014*/ 	.word	0x00000000


	//----- nvinfo : EIATTR_REGCOUNT
	.align		4
.L_3:
        /*0018*/ 	.byte	0x04, 0x2f
        /*001a*/ 	.short	(.L_5 - .L_4)
	.align		4
.L_4:
        /*001c*/ 	.word	index@(_Z4add2PiS_S_i)
        /*0020*/ 	.word	0x00000014


	//----- nvinfo : EIATTR_FRAME_SIZE
	.align		4
.L_5:
        /*0024*/ 	.byte	0x04, 0x11
        /*0026*/ 	.short	(.L_7 - .L_6)
	.align		4
.L_6:
        /*0028*/ 	.word	index@(_Z4add2PiS_S_i)
        /*002c*/ 	.word	0x00000000


	//----- nvinfo : EIATTR_REGCOUNT
	.align		4
.L_7:
        /*0030*/ 	.byte	0x04, 0x2f
        /*0032*/ 	.short	(.L_9 - .L_8)
	.align		4
.L_8:
        /*0034*/ 	.word	index@(_Z4add3PiS_S_)
        /*0038*/ 	.word	0x0000000c


	//----- nvinfo : EIATTR_FRAME_SIZE
	.align		4
.L_9:
        /*003c*/ 	.byte	0x04, 0x11
        /*003e*/ 	.short	(.L_11 - .L_10)
	.align		4
.L_10:
        /*0040*/ 	.word	index@(_Z4add3PiS_S_)
        /*0044*/ 	.word	0x00000000


	//----- nvinfo : EIATTR_MIN_STACK_SIZE
	.align		4
.L_11:
        /*0048*/ 	.byte	0x04, 0x12
        /*004a*/ 	.short	(.L_13 - .L_12)
	.align		4
.L_12:
        /*004c*/ 	.word	index@(_Z4add3PiS_S_)
        /*0050*/ 	.word	0x00000000


	//----- nvinfo : EIATTR_MIN_STACK_SIZE
	.align		4
.L_13:
        /*0054*/ 	.byte	0x04, 0x12
        /*0056*/ 	.short	(.L_15 - .L_14)
	.align		4
.L_14:
        /*0058*/ 	.word	index@(_Z4add2PiS_S_i)
        /*005c*/ 	.word	0x00000000


	//----- nvinfo : EIATTR_MIN_STACK_SIZE
	.align		4
.L_15:
        /*0060*/ 	.byte	0x04, 0x12
        /*0062*/ 	.short	(.L_17 - .L_16)
	.align		4
.L_16:
        /*0064*/ 	.word	index@(_Z4add1PiS_S_i)
        /*0068*/ 	.word	0x00000000
.L_17:


//--------------------- .nv.compat                --------------------------
	.section	.nv.compat,"",@"SHT_CUDA_COMPAT_INFO"
	.align	4
        /*0000*/ 	.byte	0x02, 0x09, 0x00, 0x00, 0x02, 0x02, 0x01, 0x00, 0x02, 0x05, 0x05, 0x00, 0x03, 0x07, 0x01, 0x01
        /*0010*/ 	.byte	0x02, 0x03, 0x00, 0x00, 0x02, 0x06, 0x01, 0x00, 0x04, 0x0b, 0x08, 0x00, 0x09, 0x00, 0x00, 0x00
        /*0020*/ 	.byte	0x00, 0x00, 0x00, 0x00


//--------------------- .nv.info._Z4add3PiS_S_    --------------------------
	.section	.nv.info._Z4add3PiS_S_,"",@"SHT_CUDA_INFO"
	.sectionflags	@""
	.align	4


	//----- nvinfo : EIATTR_CUDA_API_VERSION
	.align		4
        /*0000*/ 	.byte	0x04, 0x37
        /*0002*/ 	.short	(.L_19 - .L_18)
.L_18:
        /*0004*/ 	.word	0x00000082


	//----- nvinfo : EIATTR_KPARAM_INFO
	.align		4
.L_19:
        /*0008*/ 	.byte	0x04, 0x17
        /*000a*/ 	.short	(.L_21 - .L_20)
.L_20:
        /*000c*/ 	.word	0x00000000
        /*0010*/ 	.short	0x0002
        /*0012*/ 	.short	0x0010
        /*0014*/ 	.byte	0x00, 0xf5, 0x21, 0x00


	//----- nvinfo : EIATTR_KPARAM_INFO
	.align		4
.L_21:
        /*0018*/ 	.byte	0x04, 0x17
        /*001a*/ 	.short	(.L_23 - .L_22)
.L_22:
        /*001c*/ 	.word	0x00000000
        /*0020*/ 	.short	0x0001
        /*0022*/ 	.short	0x0008
        /*0024*/ 	.byte	0x00, 0xf5, 0x21, 0x00


	//----- nvinfo : EIATTR_KPARAM_INFO
	.align		4
.L_23:
        /*0028*/ 	.byte	0x04, 0x17
        /*002a*/ 	.short	(.L_25 - .L_24)
.L_24:
        /*002c*/ 	.word	0x00000000
        /*0030*/ 	.short	0x0000
        /*0032*/ 	.short	0x0000
        /*0034*/ 	.byte	0x00, 0xf5, 0x21, 0x00


	//----- nvinfo : EIATTR_SPARSE_MMA_MASK
	.align		4
.L_25:
        /*0038*/ 	.byte	0x03, 0x50
        /*003a*/ 	.short	0x0000


	//----- nvinfo : EIATTR_MAXREG_COUNT
	.align		4
        /*003c*/ 	.byte	0x03, 0x1b
        /*003e*/ 	.short	0x00ff


	//----- nvinfo : EIATTR_MERCURY_ISA_VERSION
	.align		4
        /*0040*/ 	.byte	0x03, 0x5f
        /*0042*/ 	.short	0x0101


	//----- nvinfo : EIATTR_VRC_CTA_INIT_COUNT
	.align		4
        /*0044*/ 	.byte	0x02, 0x4a
	.zero		1
	.zero		1


	//----- nvinfo : EIATTR_EXIT_INSTR_OFFSETS
	.align		4
        /*0048*/ 	.byte	0x04, 0x1c
        /*004a*/ 	.short	(.L_27 - .L_26)


	//   ....[0]....
.L_26:
        /*004c*/ 	.word	0x00000100


	//----- nvinfo : EIATTR_CBANK_PARAM_SIZE
	.align		4
.L_27:
        /*0050*/ 	.byte	0x03, 0x19
        /*0052*/ 	.short	0x0018


	//----- nvinfo : EIATTR_PARAM_CBANK
	.align		4
        /*0054*/ 	.byte	0x04, 0x0a
        /*0056*/ 	.short	(.L_29 - .L_28)
	.align		4
.L_28:
        /*0058*/ 	.word	index@(.nv.constant0._Z4add3PiS_S_)
        /*005c*/ 	.short	0x0380
        /*005e*/ 	.short	0x0018


	//----- nvinfo : EIATTR_SW_WAR
	.align		4
.L_29:
        /*0060*/ 	.byte	0x04, 0x36
        /*0062*/ 	.short	(.L_31 - .L_30)
.L_30:
        /*0064*/ 	.word	0x00000008
.L_31:


//--------------------- .nv.info._Z4add2PiS_S_i   --------------------------
	.section	.nv.info._Z4add2PiS_S_i,"",@"SHT_CUDA_INFO"
	.sectionflags	@""
	.align	4


	//----- nvinfo : EIATTR_CUDA_API_VERSION
	.align		4
        /*0000*/ 	.byte	0x04, 0x37
        /*0002*/ 	.short	(.L_33 - .L_32)
.L_32:
        /*0004*/ 	.word	0x00000082


	//----- nvinfo : EIATTR_KPARAM_INFO
	.align		4
.L_33:
        /*0008*/ 	.byte	0x04, 0x17
        /*000a*/ 	.short	(.L_35 - .L_34)
.L_34:
        /*000c*/ 	.word	0x00000000
        /*0010*/ 	.short	0x0003
        /*0012*/ 	.short	0x0018
        /*0014*/ 	.byte	0x00, 0xf0, 0x11, 0x00


	//----- nvinfo : EIATTR_KPARAM_INFO
	.align		4
.L_35:
        /*0018*/ 	.byte	0x04, 0x17
        /*001a*/ 	.short	(.L_37 - .L_36)
.L_36:
        /*001c*/ 	.word	0x00000000
        /*0020*/ 	.short	0x0002
        /*0022*/ 	.short	0x0010
        /*0024*/ 	.byte	0x00, 0xf5, 0x21, 0x00


	//----- nvinfo : EIATTR_KPARAM_INFO
	.align		4
.L_37:
        /*0028*/ 	.byte	0x04, 0x17
        /*002a*/ 	.short	(.L_39 - .L_38)
.L_38:
        /*002c*/ 	.word	0x00000000
        /*0030*/ 	.short	0x0001
        /*0032*/ 	.short	0x0008
        /*0034*/ 	.byte	0x00, 0xf5, 0x21, 0x00


	//----- nvinfo : EIATTR_KPARAM_INFO
	.align		4
.L_39:
        /*0038*/ 	.byte	0x04, 0x17
        /*003a*/ 	.short	(.L_41 - .L_40)
.L_40:
        /*003c*/ 	.word	0x00000000
        /*0040*/ 	.short	0x0000
        /*0042*/ 	.short	0x0000
        /*0044*/ 	.byte	0x00, 0xf5, 0x21, 0x00


	//----- nvinfo : EIATTR_SPARSE_MMA_MASK
	.align		4
.L_41:
        /*0048*/ 	.byte	0x03, 0x50
        /*004a*/ 	.short	0x0000


	//----- nvinfo : EIATTR_MAXREG_COUNT
	.align		4
        /*004c*/ 	.byte	0x03, 0x1b
        /*004e*/ 	.short	0x00ff


	//----- nvinfo : EIATTR_MERCURY_ISA_VERSION
	.align		4
        /*0050*/ 	.byte	0x03, 0x5f
        /*0052*/ 	.short	0x0101


	//----- nvinfo : EIATTR_VRC_CTA_INIT_COUNT
	.align		4
        /*0054*/ 	.byte	0x02, 0x4a
	.zero		1
	.zero		1


	//----- nvinfo : EIATTR_EXIT_INSTR_OFFSETS
	.align		4
        /*0058*/ 	.byte	0x04, 0x1c
        /*005a*/ 	.short	(.L_43 - .L_42)


	//   ....[0]....
.L_42:
        /*005c*/ 	.word	0x00000030


	//   ....[1]....
        /*0060*/ 	.word	0x00000660


	//   ....[2]....
        /*0064*/ 	.word	0x000009f0


	//   ....[3]....
        /*0068*/ 	.word	0x00000c80


	//   ....[4]....
        /*006c*/ 	.word	0x00000e70


	//----- nvinfo : EIATTR_CBANK_PARAM_SIZE
	.align		4
.L_43:
        /*0070*/ 	.byte	0x03, 0x19
        /*0072*/ 	.short	0x001c


	//----- nvinfo : EIATTR_PARAM_CBANK
	.align		4
        /*0074*/ 	.byte	0x04, 0x0a
        /*0076*/ 	.short	(.L_45 - .L_44)
	.align		4
.L_44:
        /*0078*/ 	.word	index@(.nv.constant0._Z4add2PiS_S_i)
        /*007c*/ 	.short	0x0380
        /*007e*/ 	.short	0x001c


	//----- nvinfo : EIATTR_SW_WAR
	.align		4
.L_45:
        /*0080*/ 	.byte	0x04, 0x36
        /*0082*/ 	.short	(.L_47 - .L_46)
.L_46:
        /*0084*/ 	.word	0x00000008
.L_47:


//--------------------- .nv.info._Z4add1PiS_S_i   --------------------------
	.section	.nv.info._Z4add1PiS_S_i,"",@"SHT_CUDA_INFO"
	.sectionflags	@""
	.align	4


	//----- nvinfo : EIATTR_CUDA_API_VERSION
	.align		4
        /*0000*/ 	.byte	0x04, 0x37
        /*0002*/ 	.short	(.L_49 - .L_48)
.L_48:
        /*0004*/ 	.word	0x00000082


	//----- nvinfo : EIATTR_KPARAM_INFO
	.align		4
.L_49:
        /*0008*/ 	.byte	0x04, 0x17
        /*000a*/ 	.short	(.L_51 - .L_50)
.L_50:
        /*000c*/ 	.word	0x00000000
        /*0010*/ 	.short	0x0003
        /*0012*/ 	.short	0x0018
        /*0014*/ 	.byte	0x00, 0xf0, 0x11, 0x00


	//----- nvinfo : EIATTR_KPARAM_INFO
	.align		4
.L_51:
        /*0018*/ 	.byte	0x04, 0x17
        /*001a*/ 	.short	(.L_53 - .L_52)
.L_52:
        /*001c*/ 	.word	0x00000000
        /*0020*/ 	.short	0x0002
        /*0022*/ 	.short	0x0010
        /*0024*/ 	.byte	0x00, 0xf5, 0x21, 0x00


	//----- nvinfo : EIATTR_KPARAM_INFO
	.align		4
.L_53:
        /*0028*/ 	.byte	0x04, 0x17
        /*002a*/ 	.short	(.L_55 - .L_54)
.L_54:
        /*002c*/ 	.word	0x00000000
        /*0030*/ 	.short	0x0001
        /*0032*/ 	.short	0x0008
        /*0034*/ 	.byte	0x00, 0xf5, 0x21, 0x00


	//----- nvinfo : EIATTR_KPARAM_INFO
	.align		4
.L_55:
        /*0038*/ 	.byte	0x04, 0x17
        /*003a*/ 	.short	(.L_57 - .L_56)
.L_56:
        /*003c*/ 	.word	0x00000000
        /*0040*/ 	.short	0x0000
        /*0042*/ 	.short	0x0000
        /*0044*/ 	.byte	0x00, 0xf5, 0x21, 0x00


	//----- nvinfo : EIATTR_SPARSE_MMA_MASK
	.align		4
.L_57:
        /*0048*/ 	.byte	0x03, 0x50
        /*004a*/ 	.short	0x0000


	//----- nvinfo : EIATTR_MAXREG_COUNT
	.align		4
        /*004c*/ 	.byte	0x03, 0x1b
        /*004e*/ 	.short	0x00ff


	//----- nvinfo : EIATTR_MERCURY_ISA_VERSION
	.align		4
        /*0050*/ 	.byte	0x03, 0x5f
        /*0052*/ 	.short	0x0101


	//----- nvinfo : EIATTR_VRC_CTA_INIT_COUNT
	.align		4
        /*0054*/ 	.byte	0x02, 0x4a
	.zero		1
	.zero		1


	//----- nvinfo : EIATTR_EXIT_INSTR_OFFSETS
	.align		4
        /*0058*/ 	.byte	0x04, 0x1c
        /*005a*/ 	.short	(.L_59 - .L_58)


	//   ....[0]....
.L_58:
        /*005c*/ 	.word	0x00000030


	//   ....[1]....
        /*0060*/ 	.word	0x00000660


	//   ....[2]....
        /*0064*/ 	.word	0x000009f0


	//   ....[3]....
        /*0068*/ 	.word	0x00000c80


	//   ....[4]....
        /*006c*/ 	.word	0x00000e70


	//----- nvinfo : EIATTR_CBANK_PARAM_SIZE
	.align		4
.L_59:
        /*0070*/ 	.byte	0x03, 0x19
        /*0072*/ 	.short	0x001c


	//----- nvinfo : EIATTR_PARAM_CBANK
	.align		4
        /*0074*/ 	.byte	0x04, 0x0a
        /*0076*/ 	.short	(.L_61 - .L_60)
	.align		4
.L_60:
        /*0078*/ 	.word	index@(.nv.constant0._Z4add1PiS_S_i)
        /*007c*/ 	.short	0x0380
        /*007e*/ 	.short	0x001c


	//----- nvinfo : EIATTR_SW_WAR
	.align		4
.L_61:
        /*0080*/ 	.byte	0x04, 0x36
        /*0082*/ 	.short	(.L_63 - .L_62)
.L_62:
        /*0084*/ 	.word	0x00000008
.L_63:


//--------------------- .nv.callgraph             --------------------------
	.section	.nv.callgraph,"",@"SHT_CUDA_CALLGRAPH"
	.align	4
	.sectionentsize	8
	.align		4
        /*0000*/ 	.word	0x00000000
	.align		4
        /*0004*/ 	.word	0xffffffff
	.align		4
        /*0008*/ 	.word	0x00000000
	.align		4
        /*000c*/ 	.word	0xfffffffe
	.align		4
        /*0010*/ 	.word	0x00000000
	.align		4
        /*0014*/ 	.word	0xfffffffd
	.align		4
        /*0018*/ 	.word	0x00000000
	.align		4
        /*001c*/ 	.word	0xfffffffc


//--------------------- .text._Z4add3PiS_S_       --------------------------
	.section	.text._Z4add3PiS_S_,"ax",@progbits
	.align	128
        .global         _Z4add3PiS_S_
        .type           _Z4add3PiS_S_,@function
        .size           _Z4add3PiS_S_,(.L_x_13 - _Z4add3PiS_S_)
        .other          _Z4add3PiS_S_,@"STO_CUDA_ENTRY STV_DEFAULT"
_Z4add3PiS_S_:
.text._Z4add3PiS_S_:
[----:B------:R-:W-:Y:S01]  /*0000*/  LDC R1, c[0x0][0x37c] ;  /* 0x0000df00ff017b82 */ /* 0x000fe20000000800 */
[----:B------:R-:W0:Y:S07]  /*0010*/  S2R R9, SR_TID.X ;  /* 0x0000000000097919 */ /* 0x000e2e0000002100 */
[----:B------:R-:W0:Y:S01]  /*0020*/  S2UR UR6, SR_CTAID.X ;  /* 0x00000000000679c3 */ /* 0x000e220000002500 */
[----:B------:R-:W1:Y:S07]  /*0030*/  LDCU.64 UR4, c[0x0][0x358] ;  /* 0x00006b00ff0477ac */ /* 0x000e6e0008000a00 */
[----:B------:R-:W0:Y:S08]  /*0040*/  LDC R0, c[0x0][0x360] ;  /* 0x0000d800ff007b82 */ /* 0x000e300000000800 */
[----:B------:R-:W2:Y:S08]  /*0050*/  LDC.64 R2, c[0x0][0x380] ;  /* 0x0000e000ff027b82 */ /* 0x000eb00000000a00 */
[----:B------:R-:W3:Y:S01]  /*0060*/  LDC.64 R4, c[0x0][0x388] ;  /* 0x0000e200ff047b82 */ /* 0x000ee20000000a00 */
[----:B0-----:R-:W-:-:S07]  /*0070*/  IMAD R9, R0, UR6, R9 ;  /* 0x0000000600097c24 */ /* 0x001fce000f8e0209 */
[----:B------:R-:W0:Y:S01]  /*0080*/  LDC.64 R6, c[0x0][0x390] ;  /* 0x0000e400ff067b82 */ /* 0x000e220000000a00 */
[----:B--2---:R-:W-:-:S06]  /*0090*/  IMAD.WIDE.U32 R2, R9, 0x4, R2 ;  /* 0x0000000409027825 */ /* 0x004fcc00078e0002 */
[----:B-1----:R-:W2:Y:S01]  /*00a0*/  LDG.E R2, desc[UR4][R2.64] ;  /* 0x0000000402027981 */ /* 0x002ea2000c1e1900 */
[----:B---3--:R-:W-:-:S06]  /*00b0*/  IMAD.WIDE.U32 R4, R9, 0x4, R4 ;  /* 0x0000000409047825 */ /* 0x008fcc00078e0004 */
[----:B------:R-:W2:Y:S01]  /*00c0*/  LDG.E R5, desc[UR4][R4.64] ;  /* 0x0000000404057981 */ /* 0x000ea2000c1e1900 */
[----:B0-----:R-:W-:Y:S01]  /*00d0*/  IMAD.WIDE.U32 R6, R9, 0x4, R6 ;  /* 0x0000000409067825 */ /* 0x001fe200078e0006 */
[----:B--2---:R-:W-:-:S05]  /*00e0*/  IADD3 R9, PT, PT, R2, R5, RZ ;  /* 0x0000000502097210 */ /* 0x004fca0007ffe0ff */
[----:B------:R-:W-:Y:S01]  /*00f0*/  STG.E desc[UR4][R6.64], R9 ;  /* 0x0000000906007986 */ /* 0x000fe2000c101904 */
[----:B------:R-:W-:Y:S05]  /*0100*/  EXIT ;  /* 0x000000000000794d */ /* 0x000fea0003800000 */
.L_x_0:
[----:B------:R-:W-:-:S00]  /*0110*/  BRA `(.L_x_0) ;  /* 0xfffffffc00fc7947 */ /* 0x000fc0000383ffff */
[----:B------:R-:W-:-:S00]  /*0120*/  NOP ;  /* 0x0000000000007918 */ /* 0x000fc00000000000 */
        /* <DEDUP_REMOVED lines=13> */
.L_x_13:


//--------------------- .text._Z4add2PiS_S_i      --------------------------
	.section	.text._Z4add2PiS_S_i,"ax",@progbits
	.align	128
        .global         _Z4add2PiS_S_i
        .type           _Z4add2PiS_S_i,@function
        .size           _Z4add2PiS_S_i,(.L_x_14 - _Z4add2PiS_S_i)
        .other          _Z4add2PiS_S_i,@"STO_CUDA_ENTRY STV_DEFAULT"
_Z4add2PiS_S_i:
.text._Z4add2PiS_S_i:
[----:B------:R-:W-:Y:S08]  /*0000*/  LDC R1, c[0x0][0x37c] ;  /* 0x0000df00ff017b82 */ /* 0x000ff00000000800 */
[----:B------:R-:W0:Y:S02]  /*0010*/  LDC R2, c[0x0][0x398] ;  /* 0x0000e600ff027b82 */ /* 0x000e240000000800 */
[----:B0-----:R-:W-:-:S13]  /*0020*/  ISETP.GE.AND P0, PT, R2, 0x1, PT ;  /* 0x000000010200780c */ /* 0x001fda0003f06270 */
[----:B------:R-:W-:Y:S05]  /*0030*/  @!P0 EXIT ;  /* 0x000000000000894d */ /* 0x000fea0003800000 */
[----:B------:R-:W0:Y:S01]  /*0040*/  S2R R5, SR_TID.X ;  /* 0x0000000000057919 */ /* 0x000e220000002100 */
[C---:B------:R-:W-:Y:S01]  /*0050*/  ISETP.GE.U32.AND P1, PT, R2.reuse, 0x10, PT ;  /* 0x000000100200780c */ /* 0x040fe20003f26070 */
[----:B------:R-:W1:Y:S01]  /*0060*/  LDCU.64 UR4, c[0x0][0x358] ;  /* 0x00006b00ff0477ac */ /* 0x000e620008000a00 */
[----:B------:R-:W-:Y:S01]  /*0070*/  LOP3.LUT R14, R2, 0xf, RZ, 0xc0, !PT ;  /* 0x0000000f020e7812 */ /* 0x000fe200078ec0ff */
[----:B------:R-:W-:-:S03]  /*0080*/  IMAD.MOV.U32 R3, RZ, RZ, RZ ;  /* 0x000000ffff037224 */ /* 0x000fc600078e00ff */
[----:B------:R-:W-:Y:S01]  /*0090*/  ISETP.NE.AND P0, PT, R14, RZ, PT ;  /* 0x000000ff0e00720c */ /* 0x000fe20003f05270 */
[----:B0-----:R-:W-:-:S06]  /*00a0*/  IMAD R0, R5, R2, RZ ;  /* 0x0000000205007224 */ /* 0x001fcc00078e02ff */
[----:B-1----:R-:W-:Y:S06]  /*00b0*/  @!P1 BRA `(.L_x_1) ;  /* 0x0000000400689947 */ /* 0x002fec0003800000 */
[----:B------:R-:W0:Y:S01]  /*00c0*/  LDCU.128 UR8, c[0x0][0x380] ;  /* 0x00007000ff0877ac */ /* 0x000e220008000c00 */
[----:B------:R-:W-:Y:S01]  /*00d0*/  IMAD.MOV.U32 R4, RZ, RZ, 0x20 ;  /* 0x00000020ff047424 */ /* 0x000fe200078e00ff */
[----:B------:R-:W-:Y:S01]  /*00e0*/  LOP3.LUT R3, R2, 0x7ffffff0, RZ, 0xc0, !PT ;  /* 0x7ffffff002037812 */ /* 0x000fe200078ec0ff */
[----:B------:R-:W-:Y:S01]  /*00f0*/  IMAD.MOV.U32 R5, RZ, RZ, 0x0 ;  /* 0x00000000ff057424 */ /* 0x000fe200078e00ff */
[----:B------:R-:W1:Y:S02]  /*0100*/  LDCU.64 UR6, c[0x0][0x390] ;  /* 0x00007200ff0677ac */ /* 0x000e640008000a00 */
[----:B------:R-:W-:Y:S01]  /*0110*/  IADD3 R10, PT, PT, -R3, RZ, RZ ;  /* 0x000000ff030a7210 */ /* 0x000fe20007ffe1ff */
[----:B------:R-:W-:-:S03]  /*0120*/  IMAD.WIDE.U32 R4, R0, 0x4, R4 ;  /* 0x0000000400047825 */ /* 0x000fc600078e0004 */
[C---:B0-----:R-:W-:Y:S02]  /*0130*/  IADD3 R11, P2, PT, R4.reuse, UR10, RZ ;  /* 0x0000000a040b7c10 */ /* 0x041fe4000ff5e0ff */
[C---:B------:R-:W-:Y:S02]  /*0140*/  IADD3 R6, P3, PT, R4.reuse, UR8, RZ ;  /* 0x0000000804067c10 */ /* 0x040fe4000ff7e0ff */
[----:B-1----:R-:W-:Y:S02]  /*0150*/  IADD3 R13, P1, PT, R4, UR6, RZ ;  /* 0x00000006040d7c10 */ /* 0x002fe4000ff3e0ff */
[C---:B------:R-:W-:Y:S02]  /*0160*/  IADD3.X R12, PT, PT, R5.reuse, UR11, RZ, P2, !PT ;  /* 0x0000000b050c7c10 */ /* 0x040fe400097fe4ff */
[C---:B------:R-:W-:Y:S02]  /*0170*/  IADD3.X R16, PT, PT, R5.reuse, UR7, RZ, P1, !PT ;  /* 0x0000000705107c10 */ /* 0x040fe40008ffe4ff */
[----:B------:R-:W-:-:S07]  /*0180*/  IADD3.X R7, PT, PT, R5, UR9, RZ, P3, !PT ;  /* 0x0000000905077c10 */ /* 0x000fce0009ffe4ff */
.L_x_2:
[----:B------:R-:W-:Y:S01]  /*0190*/  IMAD.MOV.U32 R4, RZ, RZ, R11 ;  /* 0x000000ffff047224 */ /* 0x000fe200078e000b */
[----:B-1----:R-:W2:Y:S01]  /*01a0*/  LDG.E R8, desc[UR4][R6.64+-0x20] ;  /* 0xffffe00406087981 */ /* 0x002ea2000c1e1900 */
[----:B------:R-:W-:-:S05]  /*01b0*/  IMAD.MOV.U32 R5, RZ, RZ, R12 ;  /* 0x000000ffff057224 */ /* 0x000fca00078e000c */
[----:B------:R-:W2:Y:S02]  /*01c0*/  LDG.E R9, desc[UR4][R4.64+-0x20] ;  /* 0xffffe00404097981 */ /* 0x000ea4000c1e1900 */
[----:B--2---:R-:W-:Y:S01]  /*01d0*/  IMAD.IADD R11, R8, 0x1, R9 ;  /* 0x00000001080b7824 */ /* 0x004fe200078e0209 */
[----:B------:R-:W-:Y:S01]  /*01e0*/  MOV R8, R13 ;  /* 0x0000000d00087202 */ /* 0x000fe20000000f00 */
[----:B------:R-:W-:-:S05]  /*01f0*/  IMAD.MOV.U32 R9, RZ, RZ, R16 ;  /* 0x000000ffff097224 */ /* 0x000fca00078e0010 */
[----:B------:R0:W-:Y:S04]  /*0200*/  STG.E desc[UR4][R8.64+-0x20], R11 ;  /* 0xffffe00b08007986 */ /* 0x0001e8000c101904 */
[----:B------:R-:W2:Y:S04]  /*0210*/  LDG.E R12, desc[UR4][R6.64+-0x1c] ;  /* 0xffffe404060c7981 */ /* 0x000ea8000c1e1900 */
[----:B------:R-:W2:Y:S02]  /*0220*/  LDG.E R13, desc[UR4][R4.64+-0x1c] ;  /* 0xffffe404040d7981 */ /* 0x000ea4000c1e1900 */
[----:B--2---:R-:W-:-:S05]  /*0230*/  IMAD.IADD R13, R12, 0x1, R13 ;  /* 0x000000010c0d7824 */ /* 0x004fca00078e020d */
[----:B------:R1:W-:Y:S04]  /*0240*/  STG.E desc[UR4][R8.64+-0x1c], R13 ;  /* 0xffffe40d08007986 */ /* 0x0003e8000c101904 */
[----:B------:R-:W2:Y:S04]  /*0250*/  LDG.E R12, desc[UR4][R6.64+-0x18] ;  /* 0xffffe804060c7981 */ /* 0x000ea8000c1e1900 */
[----:B------:R-:W2:Y:S02]  /*0260*/  LDG.E R15, desc[UR4][R4.64+-0x18] ;  /* 0xffffe804040f7981 */ /* 0x000ea4000c1e1900 */
[----:B--2---:R-:W-:-:S05]  /*0270*/  IMAD.IADD R15, R12, 0x1, R15 ;  /* 0x000000010c0f7824 */ /* 0x004fca00078e020f */
[----:B------:R2:W-:Y:S04]  /*0280*/  STG.E desc[UR4][R8.64+-0x18], R15 ;  /* 0xffffe80f08007986 */ /* 0x0005e8000c101904 */
[----:B------:R-:W3:Y:S04]  /*0290*/  LDG.E R12, desc[UR4][R6.64+-0x14] ;  /* 0xffffec04060c7981 */ /* 0x000ee8000c1e1900 */
[----:B------:R-:W3:Y:S02]  /*02a0*/  LDG.E R17, desc[UR4][R4.64+-0x14] ;  /* 0xffffec0404117981 */ /* 0x000ee4000c1e1900 */
[----:B---3--:R-:W-:-:S05]  /*02b0*/  IADD3 R17, PT, PT, R12, R17, RZ ;  /* 0x000000110c117210 */ /* 0x008fca0007ffe0ff */
[----:B------:R3:W-:Y:S04]  /*02c0*/  STG.E desc[UR4][R8.64+-0x14], R17 ;  /* 0xffffec1108007986 */ /* 0x0007e8000c101904 */
[----:B0-----:R-:W4:Y:S04]  /*02d0*/  LDG.E R11, desc[UR4][R6.64+-0x10] ;  /* 0xfffff004060b7981 */ /* 0x001f28000c1e1900 */
[----:B------:R-:W4:Y:S02]  /*02e0*/  LDG.E R12, desc[UR4][R4.64+-0x10] ;  /* 0xfffff004040c7981 */ /* 0x000f24000c1e1900 */
[----:B----4-:R-:W-:-:S05]  /*02f0*/  IMAD.IADD R11, R11, 0x1, R12 ;  /* 0x000000010b0b7824 */ /* 0x010fca00078e020c */
[----:B------:R0:W-:Y:S04]  /*0300*/  STG.E desc[UR4][R8.64+-0x10], R11 ;  /* 0xfffff00b08007986 */ /* 0x0001e8000c101904 */
[----:B------:R-:W4:Y:S04]  /*0310*/  LDG.E R12, desc[UR4][R6.64+-0xc] ;  /* 0xfffff404060c7981 */ /* 0x000f28000c1e1900 */
[----:B-1----:R-:W4:Y:S02]  /*0320*/  LDG.E R13, desc[UR4][R4.64+-0xc] ;  /* 0xfffff404040d7981 */ /* 0x002f24000c1e1900 */
[----:B----4-:R-:W-:-:S05]  /*0330*/  IMAD.IADD R13, R12, 0x1, R13 ;  /* 0x000000010c0d7824 */ /* 0x010fca00078e020d */
[----:B------:R1:W-:Y:S04]  /*0340*/  STG.E desc[UR4][R8.64+-0xc], R13 ;  /* 0xfffff40d08007986 */ /* 0x0003e8000c101904 */
[----:B------:R-:W4:Y:S04]  /*0350*/  LDG.E R12, desc[UR4][R6.64+-0x8] ;  /* 0xfffff804060c7981 */ /* 0x000f28000c1e1900 */
[----:B--2---:R-:W4:Y:S02]  /*0360*/  LDG.E R15, desc[UR4][R4.64+-0x8] ;  /* 0xfffff804040f7981 */ /* 0x004f24000c1e1900 */
[----:B----4-:R-:W-:-:S05]  /*0370*/  IMAD.IADD R15, R12, 0x1, R15 ;  /* 0x000000010c0f7824 */ /* 0x010fca00078e020f */
[----:B------:R2:W-:Y:S04]  /*0380*/  STG.E desc[UR4][R8.64+-0x8], R15 ;  /* 0xfffff80f08007986 */ /* 0x0005e8000c101904 */
[----:B------:R-:W4:Y:S04]  /*0390*/  LDG.E R12, desc[UR4][R6.64+-0x4] ;  /* 0xfffffc04060c7981 */ /* 0x000f28000c1e1900 */
[----:B---3--:R-:W4:Y:S02]  /*03a0*/  LDG.E R17, desc[UR4][R4.64+-0x4] ;  /* 0xfffffc0404117981 */ /* 0x008f24000c1e1900 */
[----:B----4-:R-:W-:-:S05]  /*03b0*/  IADD3 R17, PT, PT, R12, R17, RZ ;  /* 0x000000110c117210 */ /* 0x010fca0007ffe0ff */
        /* <DEDUP_REMOVED lines=20> */
[----:B------:R-:W-:Y:S04]  /*0500*/  STG.E desc[UR4][R8.64+0x10], R11 ;  /* 0x0000100b08007986 */ /* 0x000fe8000c101904 */
[----:B------:R-:W4:Y:S04]  /*0510*/  LDG.E R12, desc[UR4][R6.64+0x14] ;  /* 0x00001404060c7981 */ /* 0x000f28000c1e1900 */
[----:B-1----:R-:W4:Y:S02]  /*0520*/  LDG.E R13, desc[UR4][R4.64+0x14] ;  /* 0x00001404040d7981 */ /* 0x002f24000c1e1900 */
[----:B----4-:R-:W-:-:S05]  /*0530*/  IMAD.IADD R13, R12, 0x1, R13 ;  /* 0x000000010c0d7824 */ /* 0x010fca00078e020d */
[----:B------:R0:W-:Y:S04]  /*0540*/  STG.E desc[UR4][R8.64+0x14], R13 ;  /* 0x0000140d08007986 */ /* 0x0001e8000c101904 */
[----:B------:R-:W4:Y:S04]  /*0550*/  LDG.E R12, desc[UR4][R6.64+0x18] ;  /* 0x00001804060c7981 */ /* 0x000f28000c1e1900 */
[----:B--2---:R-:W4:Y:S01]  /*0560*/  LDG.E R15, desc[UR4][R4.64+0x18] ;  /* 0x00001804040f7981 */ /* 0x004f22000c1e1900 */
[----:B------:R-:W-:Y:S02]  /*0570*/  VIADD R10, R10, 0x10 ;  /* 0x000000100a0a7836 */ /* 0x000fe40000000000 */
[----:B----4-:R-:W-:-:S05]  /*0580*/  IMAD.IADD R15, R12, 0x1, R15 ;  /* 0x000000010c0f7824 */ /* 0x010fca00078e020f */
[----:B------:R1:W-:Y:S04]  /*0590*/  STG.E desc[UR4][R8.64+0x18], R15 ;  /* 0x0000180f08007986 */ /* 0x0003e8000c101904 */
[----:B------:R2:W4:Y:S04]  /*05a0*/  LDG.E R12, desc[UR4][R6.64+0x1c] ;  /* 0x00001c04060c7981 */ /* 0x000528000c1e1900 */
[----:B---3--:R-:W4:Y:S01]  /*05b0*/  LDG.E R17, desc[UR4][R4.64+0x1c] ;  /* 0x00001c0404117981 */ /* 0x008f22000c1e1900 */
[----:B------:R-:W-:Y:S02]  /*05c0*/  ISETP.NE.AND P1, PT, R10, RZ, PT ;  /* 0x000000ff0a00720c */ /* 0x000fe40003f25270 */
[----:B0-----:R-:W-:-:S02]  /*05d0*/  IADD3 R13, P2, PT, R8, 0x40, RZ ;  /* 0x00000040080d7810 */ /* 0x001fc40007f5e0ff */
[----:B------:R-:W-:Y:S02]  /*05e0*/  IADD3 R11, P3, PT, R4, 0x40, RZ ;  /* 0x00000040040b7810 */ /* 0x000fe40007f7e0ff */
[----:B--2---:R-:W-:Y:S01]  /*05f0*/  IADD3 R6, P4, PT, R6, 0x40, RZ ;  /* 0x0000004006067810 */ /* 0x004fe20007f9e0ff */
[----:B------:R-:W-:-:S03]  /*0600*/  IMAD.X R16, RZ, RZ, R9, P2 ;  /* 0x000000ffff107224 */ /* 0x000fc600010e0609 */
[----:B------:R-:W-:Y:S02]  /*0610*/  IADD3.X R7, PT, PT, RZ, R7, RZ, P4, !PT ;  /* 0x00000007ff077210 */ /* 0x000fe400027fe4ff */
[----:B----4-:R-:W-:Y:S01]  /*0620*/  IADD3 R17, PT, PT, R12, R17, RZ ;  /* 0x000000110c117210 */ /* 0x010fe20007ffe0ff */
[----:B------:R-:W-:-:S04]  /*0630*/  IMAD.X R12, RZ, RZ, R5, P3 ;  /* 0x000000ffff0c7224 */ /* 0x000fc800018e0605 */
[----:B------:R1:W-:Y:S01]  /*0640*/  STG.E desc[UR4][R8.64+0x1c], R17 ;  /* 0x00001c1108007986 */ /* 0x0003e2000c101904 */
[----:B------:R-:W-:Y:S05]  /*0650*/  @P1 BRA `(.L_x_2) ;  /* 0xfffffff800cc1947 */ /* 0x000fea000383ffff */
.L_x_1:
[----:B------:R-:W-:Y:S05]  /*0660*/  @!P0 EXIT ;  /* 0x000000000000894d */ /* 0x000fea0003800000 */
[----:B------:R-:W-:Y:S02]  /*0670*/  ISETP.GE.U32.AND P1, PT, R14, 0x8, PT ;  /* 0x000000080e00780c */ /* 0x000fe40003f26070 */
[----:B------:R-:W-:-:S04]  /*0680*/  LOP3.LUT R16, R2, 0x7, RZ, 0xc0, !PT ;  /* 0x0000000702107812 */ /* 0x000fc800078ec0ff */
[----:B------:R-:W-:-:S07]  /*0690*/  ISETP.NE.AND P0, PT, R16, RZ, PT ;  /* 0x000000ff1000720c */ /* 0x000fce0003f05270 */
[----:B------:R-:W-:Y:S06]  /*06a0*/  @!P1 BRA `(.L_x_3) ;  /* 0x0000000000d09947 */ /* 0x000fec0003800000 */
[----:B------:R-:W0:Y:S01]  /*06b0*/  LDC.64 R10, c[0x0][0x380] ;  /* 0x0000e000ff0a7b82 */ /* 0x000e220000000a00 */
[C---:B------:R-:W-:Y:S01]  /*06c0*/  IMAD.IADD R5, R0.reuse, 0x1, R3 ;  /* 0x0000000100057824 */ /* 0x040fe200078e0203 */
[----:B------:R-:W2:Y:S06]  /*06d0*/  LDCU.128 UR8, c[0x0][0x380] ;  /* 0x00007000ff0877ac */ /* 0x000eac0008000c00 */
[----:B------:R-:W3:Y:S08]  /*06e0*/  LDC.64 R12, c[0x0][0x388] ;  /* 0x0000e200ff0c7b82 */ /* 0x000ef00000000a00 */
[----:B-1----:R-:W1:Y:S01]  /*06f0*/  LDC.64 R8, c[0x0][0x390] ;  /* 0x0000e400ff087b82 */ /* 0x002e620000000a00 */
[----:B------:R-:W-:Y:S01]  /*0700*/  IADD3 R17, P1, PT, R0, R3, RZ ;  /* 0x0000000300117210 */ /* 0x000fe20007f3e0ff */
[----:B------:R-:W4:Y:S01]  /*0710*/  LDCU.64 UR6, c[0x0][0x390] ;  /* 0x00007200ff0677ac */ /* 0x000f220008000a00 */
[----:B0-----:R-:W-:-:S06]  /*0720*/  IMAD.WIDE.U32 R10, R5, 0x4, R10 ;  /* 0x00000004050a7825 */ /* 0x001fcc00078e000a */
[----:B------:R-:W5:Y:S01]  /*0730*/  LDG.E R10, desc[UR4][R10.64] ;  /* 0x000000040a0a7981 */ /* 0x000f62000c1e1900 */
[----:B---3--:R-:W-:-:S06]  /*0740*/  IMAD.WIDE.U32 R12, R5, 0x4, R12 ;  /* 0x00000004050c7825 */ /* 0x008fcc00078e000c */
[----:B------:R-:W5:Y:S01]  /*0750*/  LDG.E R13, desc[UR4][R12.64] ;  /* 0x000000040c0d7981 */ /* 0x000f62000c1e1900 */
[----:B------:R-:W-:Y:S02]  /*0760*/  IMAD.X R4, RZ, RZ, RZ, P1 ;  /* 0x000000ffff047224 */ /* 0x000fe400008e06ff */
[----:B------:R-:W-:-:S03]  /*0770*/  IMAD.SHL.U32 R14, R17, 0x4, RZ ;  /* 0x00000004110e7824 */ /* 0x000fc600078e00ff */
[----:B------:R-:W-:Y:S02]  /*0780*/  SHF.L.U64.HI R17, R17, 0x2, R4 ;  /* 0x0000000211117819 */ /* 0x000fe40000010204 */
[C---:B--2---:R-:W-:Y:S02]  /*0790*/  IADD3 R6, P1, PT, R14.reuse, UR8, RZ ;  /* 0x000000080e067c10 */ /* 0x044fe4000ff3e0ff */
[----:B------:R-:W-:Y:S02]  /*07a0*/  IADD3 R4, P2, PT, R14, UR10, RZ ;  /* 0x0000000a0e047c10 */ /* 0x000fe4000ff5e0ff */
[----:B------:R-:W-:Y:S02]  /*07b0*/  IADD3.X R7, PT, PT, R17, UR9, RZ, P1, !PT ;  /* 0x0000000911077c10 */ /* 0x000fe40008ffe4ff */
[----:B-----5:R-:W-:Y:S01]  /*07c0*/  IADD3 R15, PT, PT, R10, R13, RZ ;  /* 0x0000000d0a0f7210 */ /* 0x020fe20007ffe0ff */
[----:B-1----:R-:W-:Y:S01]  /*07d0*/  IMAD.WIDE.U32 R10, R5, 0x4, R8 ;  /* 0x00000004050a7825 */ /* 0x002fe200078e0008 */
[----:B------:R-:W-:-:S04]  /*07e0*/  IADD3.X R5, PT, PT, R17, UR11, RZ, P2, !PT ;  /* 0x0000000b11057c10 */ /* 0x000fc800097fe4ff */
[----:B------:R0:W-:Y:S04]  /*07f0*/  STG.E desc[UR4][R10.64], R15 ;  /* 0x0000000f0a007986 */ /* 0x0001e8000c101904 */
[----:B------:R-:W2:Y:S04]  /*0800*/  LDG.E R12, desc[UR4][R6.64+0x4] ;  /* 0x00000404060c7981 */ /* 0x000ea8000c1e1900 */
[----:B------:R-:W2:Y:S01]  /*0810*/  LDG.E R13, desc[UR4][R4.64+0x4] ;  /* 0x00000404040d7981 */ /* 0x000ea2000c1e1900 */
[----:B----4-:R-:W-:-:S04]  /*0820*/  IADD3 R8, P1, PT, R14, UR6, RZ ;  /* 0x000000060e087c10 */ /* 0x010fc8000ff3e0ff */
[----:B------:R-:W-:Y:S01]  /*0830*/  IADD3.X R9, PT, PT, R17, UR7, RZ, P1, !PT ;  /* 0x0000000711097c10 */ /* 0x000fe20008ffe4ff */
[----:B--2---:R-:W-:-:S05]  /*0840*/  IMAD.IADD R13, R12, 0x1, R13 ;  /* 0x000000010c0d7824 */ /* 0x004fca00078e020d */
[----:B------:R1:W-:Y:S04]  /*0850*/  STG.E desc[UR4][R8.64+0x4], R13 ;  /* 0x0000040d08007986 */ /* 0x0003e8000c101904 */
[----:B------:R-:W2:Y:S04]  /*0860*/  LDG.E R12, desc[UR4][R6.64+0x8] ;  /* 0x00000804060c7981 */ /* 0x000ea8000c1e1900 */
[----:B------:R-:W2:Y:S02]  /*0870*/  LDG.E R17, desc[UR4][R4.64+0x8] ;  /* 0x0000080404117981 */ /* 0x000ea4000c1e1900 */
[----:B--2---:R-:W-:-:S05]  /*0880*/  IMAD.IADD R17, R12, 0x1, R17 ;  /* 0x000000010c117824 */ /* 0x004fca00078e0211 */
[----:B------:R2:W-:Y:S04]  /*0890*/  STG.E desc[UR4][R8.64+0x8], R17 ;  /* 0x0000081108007986 */ /* 0x0005e8000c101904 */
[----:B0-----:R-:W3:Y:S04]  /*08a0*/  LDG.E R10, desc[UR4][R6.64+0xc] ;  /* 0x00000c04060a7981 */ /* 0x001ee8000c1e1900 */
[----:B------:R-:W3:Y:S02]  /*08b0*/  LDG.E R11, desc[UR4][R4.64+0xc] ;  /* 0x00000c04040b7981 */ /* 0x000ee4000c1e1900 */
[----:B---3--:R-:W-:-:S05]  /*08c0*/  IMAD.IADD R11, R10, 0x1, R11 ;  /* 0x000000010a0b7824 */ /* 0x008fca00078e020b */
[----:B------:R0:W-:Y:S04]  /*08d0*/  STG.E desc[UR4][R8.64+0xc], R11 ;  /* 0x00000c0b08007986 */ /* 0x0001e8000c101904 */
[----:B------:R-:W3:Y:S04]  /*08e0*/  LDG.E R10, desc[UR4][R6.64+0x10] ;  /* 0x00001004060a7981 */ /* 0x000ee8000c1e1900 */
[----:B------:R-:W3:Y:S02]  /*08f0*/  LDG.E R15, desc[UR4][R4.64+0x10] ;  /* 0x00001004040f7981 */ /* 0x000ee4000c1e1900 */
[----:B---3--:R-:W-:-:S05]  /*0900*/  IADD3 R15, PT, PT, R10, R15, RZ ;  /* 0x0000000f0a0f7210 */ /* 0x008fca0007ffe0ff */
        /* <DEDUP_REMOVED lines=9> */
[----:B------:R-:W2:Y:S04]  /*09a0*/  LDG.E R10, desc[UR4][R6.64+0x1c] ;  /* 0x00001c04060a7981 */ /* 0x000ea8000c1e1900 */
[----:B0-----:R-:W2:Y:S01]  /*09b0*/  LDG.E R11, desc[UR4][R4.64+0x1c] ;  /* 0x00001c04040b7981 */ /* 0x001ea2000c1e1900 */
[----:B------:R-:W-:Y:S01]  /*09c0*/  VIADD R3, R3, 0x8 ;  /* 0x0000000803037836 */ /* 0x000fe20000000000 */
[----:B--2---:R-:W-:-:S05]  /*09d0*/  IADD3 R11, PT, PT, R10, R11, RZ ;  /* 0x0000000b0a0b7210 */ /* 0x004fca0007ffe0ff */
[----:B------:R3:W-:Y:S02]  /*09e0*/  STG.E desc[UR4][R8.64+0x1c], R11 ;  /* 0x00001c0b08007986 */ /* 0x0007e4000c101904 */
.L_x_3:
[----:B------:R-:W-:Y:S05]  /*09f0*/  @!P0 EXIT ;  /* 0x000000000000894d */ /* 0x000fea0003800000 */
[----:B------:R-:W-:Y:S02]  /*0a00*/  ISETP.GE.U32.AND P1, PT, R16, 0x4, PT ;  /* 0x000000041000780c */ /* 0x000fe40003f26070 */
[----:B------:R-:W-:-:S04]  /*0a10*/  LOP3.LUT R2, R2, 0x3, RZ, 0xc0, !PT ;  /* 0x0000000302027812 */ /* 0x000fc800078ec0ff */
[----:B------:R-:W-:-:S07]  /*0a20*/  ISETP.NE.AND P0, PT, R2, RZ, PT ;  /* 0x000000ff0200720c */ /* 0x000fce0003f05270 */
[----:B------:R-:W-:Y:S06]  /*0a30*/  @!P1 BRA `(.L_x_4) ;  /* 0x0000000000909947 */ /* 0x000fec0003800000 */
[----:B------:R-:W0:Y:S01]  /*0a40*/  LDC.64 R4, c[0x0][0x380] ;  /* 0x0000e000ff047b82 */ /* 0x000e220000000a00 */
[----:B-1-3--:R-:W-:Y:S01]  /*0a50*/  IMAD.IADD R17, R0, 0x1, R3 ;  /* 0x0000000100117824 */ /* 0x00afe200078e0203 */
[----:B------:R-:W1:Y:S01]  /*0a60*/  LDCU.128 UR8, c[0x0][0x380] ;  /* 0x00007000ff0877ac */ /* 0x000e620008000c00 */
[----:B------:R-:W2:Y:S05]  /*0a70*/  LDCU.64 UR6, c[0x0][0x390] ;  /* 0x00007200ff0677ac */ /* 0x000eaa0008000a00 */
[----:B------:R-:W3:Y:S08]  /*0a80*/  LDC.64 R6, c[0x0][0x388] ;  /* 0x0000e200ff067b82 */ /* 0x000ef00000000a00 */
[----:B------:R-:W4:Y:S01]  /*0a90*/  LDC.64 R12, c[0x0][0x390] ;  /* 0x0000e400ff0c7b82 */ /* 0x000f220000000a00 */
[----:B0-----:R-:W-:-:S06]  /*0aa0*/  IMAD.WIDE.U32 R8, R17, 0x4, R4 ;  /* 0x0000000411087825 */ /* 0x001fcc00078e0004 */
[----:B------:R-:W5:Y:S01]  /*0ab0*/  LDG.E R8, desc[UR4][R8.64] ;  /* 0x0000000408087981 */ /* 0x000f62000c1e1900 */
[----:B---3--:R-:W-:-:S06]  /*0ac0*/  IMAD.WIDE.U32 R10, R17, 0x4, R6 ;  /* 0x00000004110a7825 */ /* 0x008fcc00078e0006 */
[----:B------:R-:W5:Y:S01]  /*0ad0*/  LDG.E R11, desc[UR4][R10.64] ;  /* 0x000000040a0b7981 */ /* 0x000f62000c1e1900 */
[----:B------:R-:W-:-:S04]  /*0ae0*/  IADD3 R4, P1, PT, R0, R3, RZ ;  /* 0x0000000300047210 */ /* 0x000fc80007f3e0ff */
[----:B------:R-:W-:Y:S01]  /*0af0*/  IADD3.X R5, PT, PT, RZ, RZ, RZ, P1, !PT ;  /* 0x000000ffff057210 */ /* 0x000fe20000ffe4ff */
[----:B------:R-:W-:-:S03]  /*0b00*/  IMAD.SHL.U32 R16, R4, 0x4, RZ ;  /* 0x0000000404107824 */ /* 0x000fc600078e00ff */
[----:B------:R-:W-:Y:S02]  /*0b10*/  SHF.L.U64.HI R14, R4, 0x2, R5 ;  /* 0x00000002040e7819 */ /* 0x000fe40000010205 */
[C---:B-1----:R-:W-:Y:S02]  /*0b20*/  IADD3 R6, P1, PT, R16.reuse, UR8, RZ ;  /* 0x0000000810067c10 */ /* 0x042fe4000ff3e0ff */
[----:B------:R-:W-:Y:S01]  /*0b30*/  IADD3 R4, P2, PT, R16, UR10, RZ ;  /* 0x0000000a10047c10 */ /* 0x000fe2000ff5e0ff */
[----:B----4-:R-:W-:Y:S01]  /*0b40*/  IMAD.WIDE.U32 R12, R17, 0x4, R12 ;  /* 0x00000004110c7825 */ /* 0x010fe200078e000c */
[C---:B------:R-:W-:Y:S02]  /*0b50*/  IADD3.X R7, PT, PT, R14.reuse, UR9, RZ, P1, !PT ;  /* 0x000000090e077c10 */ /* 0x040fe40008ffe4ff */
[----:B------:R-:W-:Y:S01]  /*0b60*/  IADD3.X R5, PT, PT, R14, UR11, RZ, P2, !PT ;  /* 0x0000000b0e057c10 */ /* 0x000fe200097fe4ff */
[----:B-----5:R-:W-:-:S05]  /*0b70*/  IMAD.IADD R15, R8, 0x1, R11 ;  /* 0x00000001080f7824 */ /* 0x020fca00078e020b */
[----:B------:R0:W-:Y:S04]  /*0b80*/  STG.E desc[UR4][R12.64], R15 ;  /* 0x0000000f0c007986 */ /* 0x0001e8000c101904 */
[----:B------:R-:W3:Y:S04]  /*0b90*/  LDG.E R10, desc[UR4][R6.64+0x4] ;  /* 0x00000404060a7981 */ /* 0x000ee8000c1e1900 */
[----:B------:R-:W3:Y:S01]  /*0ba0*/  LDG.E R11, desc[UR4][R4.64+0x4] ;  /* 0x00000404040b7981 */ /* 0x000ee2000c1e1900 */
[----:B--2---:R-:W-:-:S04]  /*0bb0*/  IADD3 R8, P1, PT, R16, UR6, RZ ;  /* 0x0000000610087c10 */ /* 0x004fc8000ff3e0ff */
[----:B------:R-:W-:Y:S02]  /*0bc0*/  IADD3.X R9, PT, PT, R14, UR7, RZ, P1, !PT ;  /* 0x000000070e097c10 */ /* 0x000fe40008ffe4ff */
[----:B---3--:R-:W-:-:S05]  /*0bd0*/  IADD3 R11, PT, PT, R10, R11, RZ ;  /* 0x0000000b0a0b7210 */ /* 0x008fca0007ffe0ff */
[----:B------:R2:W-:Y:S04]  /*0be0*/  STG.E desc[UR4][R8.64+0x4], R11 ;  /* 0x0000040b08007986 */ /* 0x0005e8000c101904 */
[----:B------:R-:W3:Y:S04]  /*0bf0*/  LDG.E R10, desc[UR4][R6.64+0x8] ;  /* 0x00000804060a7981 */ /* 0x000ee8000c1e1900 */
[----:B------:R-:W3:Y:S02]  /*0c00*/  LDG.E R17, desc[UR4][R4.64+0x8] ;  /* 0x0000080404117981 */ /* 0x000ee4000c1e1900 */
[----:B---3--:R-:W-:-:S05]  /*0c10*/  IMAD.IADD R17, R10, 0x1, R17 ;  /* 0x000000010a117824 */ /* 0x008fca00078e0211 */
[----:B------:R2:W-:Y:S04]  /*0c20*/  STG.E desc[UR4][R8.64+0x8], R17 ;  /* 0x0000081108007986 */ /* 0x0005e8000c101904 */
[----:B------:R-:W3:Y:S04]  /*0c30*/  LDG.E R10, desc[UR4][R6.64+0xc] ;  /* 0x00000c04060a7981 */ /* 0x000ee8000c1e1900 */
[----:B0-----:R-:W3:Y:S01]  /*0c40*/  LDG.E R13, desc[UR4][R4.64+0xc] ;  /* 0x00000c04040d7981 */ /* 0x001ee2000c1e1900 */
[----:B------:R-:W-:Y:S01]  /*0c50*/  IADD3 R3, PT, PT, R3, 0x4, RZ ;  /* 0x0000000403037810 */ /* 0x000fe20007ffe0ff */
[----:B---3--:R-:W-:-:S05]  /*0c60*/  IMAD.IADD R13, R10, 0x1, R13 ;  /* 0x000000010a0d7824 */ /* 0x008fca00078e020d */
[----:B------:R2:W-:Y:S02]  /*0c70*/  STG.E desc[UR4][R8.64+0xc], R13 ;  /* 0x00000c0d08007986 */ /* 0x0005e4000c101904 */
.L_x_4:
[----:B------:R-:W-:Y:S05]  /*0c80*/  @!P0 EXIT ;  /* 0x000000000000894d */ /* 0x000fea0003800000 */
[----:B------:R-:W0:Y:S01]  /*0c90*/  LDC.64 R4, c[0x0][0x390] ;  /* 0x0000e400ff047b82 */ /* 0x000e220000000a00 */
[----:B------:R-:W-:Y:S02]  /*0ca0*/  IMAD.IADD R3, R0, 0x1, R3 ;  /* 0x0000000100037824 */ /* 0x000fe400078e0203 */
[----:B------:R-:W-:-:S05]  /*0cb0*/  IMAD.MOV R0, RZ, RZ, -R2 ;  /* 0x000000ffff007224 */ /* 0x000fca00078e0a02 */
[----:B------:R-:W4:Y:S08]  /*0cc0*/  LDC.64 R6, c[0x0][0x388] ;  /* 0x0000e200ff067b82 */ /* 0x000f300000000a00 */
[----:B-123--:R-:W1:Y:S01]  /*0cd0*/  LDC.64 R8, c[0x0][0x380] ;  /* 0x0000e000ff087b82 */ /* 0x00ee620000000a00 */
[----:B0-----:R-:W-:-:S04]  /*0ce0*/  IMAD.WIDE.U32 R4, R3, 0x4, R4 ;  /* 0x0000000403047825 */ /* 0x001fc800078e0004 */
[----:B------:R-:W-:Y:S01]  /*0cf0*/  IMAD.MOV.U32 R10, RZ, RZ, R4 ;  /* 0x000000ffff0a7224 */ /* 0x000fe200078e0004 */
[----:B------:R-:W-:Y:S01]  /*0d00*/  MOV R13, R5 ;  /* 0x00000005000d7202 */ /* 0x000fe20000000f00 */
[----:B----4-:R-:W-:-:S04]  /*0d10*/  IMAD.WIDE.U32 R6, R3, 0x4, R6 ;  /* 0x0000000403067825 */ /* 0x010fc800078e0006 */
[----:B------:R-:W-:Y:S02]  /*0d20*/  IMAD.MOV.U32 R11, RZ, RZ, R7 ;  /* 0x000000ffff0b7224 */ /* 0x000fe400078e0007 */
[----:B-1----:R-:W-:-:S07]  /*0d30*/  IMAD.WIDE.U32 R8, R3, 0x4, R8 ;  /* 0x0000000403087825 */ /* 0x002fce00078e0008 */
.L_x_5:
[----:B0-----:R-:W-:Y:S01]  /*0d40*/  MOV R2, R8 ;  /* 0x0000000800027202 */ /* 0x001fe20000000f00 */
[----:B------:R-:W-:Y:S01]  /*0d50*/  IMAD.MOV.U32 R3, RZ, RZ, R9 ;  /* 0x000000ffff037224 */ /* 0x000fe200078e0009 */
[----:B------:R-:W-:Y:S01]  /*0d60*/  MOV R5, R11 ;  /* 0x0000000b00057202 */ /* 0x000fe20000000f00 */
[----:B------:R-:W-:-:S03]  /*0d70*/  IMAD.MOV.U32 R4, RZ, RZ, R6 ;  /* 0x000000ffff047224 */ /* 0x000fc600078e0006 */
[----:B------:R0:W2:Y:S04]  /*0d80*/  LDG.E R2, desc[UR4][R2.64] ;  /* 0x0000000402027981 */ /* 0x0000a8000c1e1900 */
[----:B------:R-:W2:Y:S01]  /*0d90*/  LDG.E R5, desc[UR4][R4.64] ;  /* 0x0000000404057981 */ /* 0x000ea2000c1e1900 */
[----:B------:R-:W-:Y:S01]  /*0da0*/  VIADD R0, R0, 0x1 ;  /* 0x0000000100007836 */ /* 0x000fe20000000000 */
[----:B------:R-:W-:Y:S02]  /*0db0*/  IADD3 R8, P3, PT, R8, 0x4, RZ ;  /* 0x0000000408087810 */ /* 0x000fe40007f7e0ff */
[----:B------:R-:W-:Y:S02]  /*0dc0*/  IADD3 R6, P2, PT, R6, 0x4, RZ ;  /* 0x0000000406067810 */ /* 0x000fe40007f5e0ff */
[----:B------:R-:W-:Y:S01]  /*0dd0*/  ISETP.NE.AND P0, PT, R0, RZ, PT ;  /* 0x000000ff0000720c */ /* 0x000fe20003f05270 */
[----:B------:R-:W-:Y:S01]  /*0de0*/  IMAD.X R9, RZ, RZ, R9, P3 ;  /* 0x000000ffff097224 */ /* 0x000fe200018e0609 */
[----:B0-----:R-:W-:-:S02]  /*0df0*/  MOV R3, R13 ;  /* 0x0000000d00037202 */ /* 0x001fc40000000f00 */
[----:B------:R-:W-:Y:S01]  /*0e00*/  IADD3.X R11, PT, PT, RZ, R11, RZ, P2, !PT ;  /* 0x0000000bff0b7210 */ /* 0x000fe200017fe4ff */
[----:B--2---:R-:W-:Y:S02]  /*0e10*/  IMAD.IADD R7, R2, 0x1, R5 ;  /* 0x0000000102077824 */ /* 0x004fe400078e0205 */
[----:B------:R-:W-:Y:S01]  /*0e20*/  IMAD.MOV.U32 R2, RZ, RZ, R10 ;  /* 0x000000ffff027224 */ /* 0x000fe200078e000a */
[----:B------:R-:W-:-:S04]  /*0e30*/  IADD3 R10, P1, PT, R10, 0x4, RZ ;  /* 0x000000040a0a7810 */ /* 0x000fc80007f3e0ff */
[----:B------:R0:W-:Y:S01]  /*0e40*/  STG.E desc[UR4][R2.64], R7 ;  /* 0x0000000702007986 */ /* 0x0001e2000c101904 */
[----:B------:R-:W-:Y:S01]  /*0e50*/  IMAD.X R13, RZ, RZ, R13, P1 ;  /* 0x000000ffff0d7224 */ /* 0x000fe200008e060d */
[----:B------:R-:W-:Y:S07]  /*0e60*/  @P0 BRA `(.L_x_5) ;  /* 0xfffffffc00b40947 */ /* 0x000fee000383ffff */
[----:B------:R-:W-:Y:S05]  /*0e70*/  EXIT ;  /* 0x000000000000794d */ /* 0x000fea0003800000 */
.L_x_6:
        /* <DEDUP_REMOVED lines=16> */
.L_x_14:


//--------------------- .text._Z4add1PiS_S_i      --------------------------
	.section	.text._Z4add1PiS_S_i,"ax",@progbits
	.align	128
        .global         _Z4add1PiS_S_i
        .type           _Z4add1PiS_S_i,@function
        .size           _Z4add1PiS_S_i,(.L_x_15 - _Z4add1PiS_S_i)
        .other          _Z4add1PiS_S_i,@"STO_CUDA_ENTRY STV_DEFAULT"
_Z4add1PiS_S_i:
.text._Z4add1PiS_S_i:
        /* <DEDUP_REMOVED lines=25> */
.L_x_8:
        /* <DEDUP_REMOVED lines=77> */
.L_x_7:
        /* <DEDUP_REMOVED lines=57> */
.L_x_9:
        /* <DEDUP_REMOVED lines=41> */
.L_x_10:
        /* <DEDUP_REMOVED lines=12> */
.L_x_11:
        /* <DEDUP_REMOVED lines=20> */
.L_x_12:
        /* <DEDUP_REMOVED lines=16> */
.L_x_15:


//--------------------- .nv.shared.reserved.0     --------------------------
	.section	.nv.shared.reserved.0,"aw",@nobits
	.weak		__nv_reservedSMEM_offset_0_alias
	.size		__nv_reservedSMEM_offset_0_alias, 0, 64
	.other		__nv_reservedSMEM_offset_0_alias,@"STO_CUDA_RESERVED_SHARED STV_DEFAULT"
__nv_reservedSMEM_offset_0_alias:
	.zero		0
	.zero		64


//--------------------- .nv.constant0._Z4add3PiS_S_ --------------------------
	.section	.nv.constant0._Z4add3PiS_S_,"a",@progbits
	.sectionflags	@""
	.align	4
.nv.constant0._Z4add3PiS_S_:
	.zero		920


//--------------------- .nv.constant0._Z4add2PiS_S_i --------------------------
	.section	.nv.constant0._Z4add2PiS_S_i,"a",@progbits
	.sectionflags	@""
	.align	4
.nv.constant0._Z4add2PiS_S_i:
	.zero		924


//--------------------- .nv.constant0._Z4add1PiS_S_i --------------------------
	.section	.nv.constant0._Z4add1PiS_S_i,"a",@progbits
	.sectionflags	@""
	.align	4
.nv.constant0._Z4add1PiS_S_i:
	.zero		924


//--------------------- SYMBOLS --------------------------

	.type		.nv.reservedSmem.offset0,@object
	.size		.nv.reservedSmem.offset0,0x4
